//
// Generated by NVIDIA NVVM Compiler
//
// Compiler Build ID: CL-36424714
// Cuda compilation tools, release 13.0, V13.0.88
// Based on NVVM 20.0.0
//

.version 9.0
.target sm_100
.address_size 64

	// .globl	_Z9vecAddIntPKiS0_Pii

.visible .entry _Z9vecAddIntPKiS0_Pii(
	.param .u64 .ptr .align 1 _Z9vecAddIntPKiS0_Pii_param_0,
	.param .u64 .ptr .align 1 _Z9vecAddIntPKiS0_Pii_param_1,
	.param .u64 .ptr .align 1 _Z9vecAddIntPKiS0_Pii_param_2,
	.param .u32 _Z9vecAddIntPKiS0_Pii_param_3
)
{
	.reg .pred 	%p<2>;
	.reg .b32 	%r<9>;
	.reg .b64 	%rd<11>;

	ld.param.u64 	%rd1, [_Z9vecAddIntPKiS0_Pii_param_0];
	ld.param.u64 	%rd2, [_Z9vecAddIntPKiS0_Pii_param_1];
	ld.param.u64 	%rd3, [_Z9vecAddIntPKiS0_Pii_param_2];
	ld.param.u32 	%r2, [_Z9vecAddIntPKiS0_Pii_param_3];
	mov.u32 	%r3, %tid.x;
	mov.u32 	%r4, %ctaid.x;
	mov.u32 	%r5, %ntid.x;
	mad.lo.s32 	%r1, %r4, %r5, %r3;
	setp.ge.s32 	%p1, %r1, %r2;
	@%p1 bra 	$L__BB0_2;
	cvta.to.global.u64 	%rd4, %rd1;
	cvta.to.global.u64 	%rd5, %rd2;
	cvta.to.global.u64 	%rd6, %rd3;
	mul.wide.s32 	%rd7, %r1, 4;
	add.s64 	%rd8, %rd4, %rd7;
	ld.global.u32 	%r6, [%rd8];
	add.s64 	%rd9, %rd5, %rd7;
	ld.global.u32 	%r7, [%rd9];
	add.s32 	%r8, %r7, %r6;
	add.s64 	%rd10, %rd6, %rd7;
	st.global.u32 	[%rd10], %r8;
$L__BB0_2:
	ret;

}
	// .globl	_Z11vecAddFloatPKfS0_Pfi
.visible .entry _Z11vecAddFloatPKfS0_Pfi(
	.param .u64 .ptr .align 1 _Z11vecAddFloatPKfS0_Pfi_param_0,
	.param .u64 .ptr .align 1 _Z11vecAddFloatPKfS0_Pfi_param_1,
	.param .u64 .ptr .align 1 _Z11vecAddFloatPKfS0_Pfi_param_2,
	.param .u32 _Z11vecAddFloatPKfS0_Pfi_param_3
)
{
	.reg .pred 	%p<2>;
	.reg .b32 	%r<6>;
	.reg .b32 	%f<4>;
	.reg .b64 	%rd<11>;

	ld.param.u64 	%rd1, [_Z11vecAddFloatPKfS0_Pfi_param_0];
	ld.param.u64 	%rd2, [_Z11vecAddFloatPKfS0_Pfi_param_1];
	ld.param.u64 	%rd3, [_Z11vecAddFloatPKfS0_Pfi_param_2];
	ld.param.u32 	%r2, [_Z11vecAddFloatPKfS0_Pfi_param_3];
	mov.u32 	%r3, %tid.x;
	mov.u32 	%r4, %ctaid.x;
	mov.u32 	%r5, %ntid.x;
	mad.lo.s32 	%r1, %r4, %r5, %r3;
	setp.ge.s32 	%p1, %r1, %r2;
	@%p1 bra 	$L__BB1_2;
	cvta.to.global.u64 	%rd4, %rd1;
	cvta.to.global.u64 	%rd5, %rd2;
	cvta.to.global.u64 	%rd6, %rd3;
	mul.wide.s32 	%rd7, %r1, 4;
	add.s64 	%rd8, %rd4, %rd7;
	ld.global.f32 	%f1, [%rd8];
	add.s64 	%rd9, %rd5, %rd7;
	ld.global.f32 	%f2, [%rd9];
	add.f32 	%f3, %f1, %f2;
	add.s64 	%rd10, %rd6, %rd7;
	st.global.f32 	[%rd10], %f3;
$L__BB1_2:
	ret;

}
	// .globl	_Z14vecAddConstIntPKiiPii
.visible .entry _Z14vecAddConstIntPKiiPii(
	.param .u64 .ptr .align 1 _Z14vecAddConstIntPKiiPii_param_0,
	.param .u32 _Z14vecAddConstIntPKiiPii_param_1,
	.param .u64 .ptr .align 1 _Z14vecAddConstIntPKiiPii_param_2,
	.param .u32 _Z14vecAddConstIntPKiiPii_param_3
)
{
	.reg .pred 	%p<2>;
	.reg .b32 	%r<9>;
	.reg .b64 	%rd<8>;

	ld.param.u64 	%rd1, [_Z14vecAddConstIntPKiiPii_param_0];
	ld.param.u32 	%r2, [_Z14vecAddConstIntPKiiPii_param_1];
	ld.param.u64 	%rd2, [_Z14vecAddConstIntPKiiPii_param_2];
	ld.param.u32 	%r3, [_Z14vecAddConstIntPKiiPii_param_3];
	mov.u32 	%r4, %tid.x;
	mov.u32 	%r5, %ctaid.x;
	mov.u32 	%r6, %ntid.x;
	mad.lo.s32 	%r1, %r5, %r6, %r4;
	setp.ge.s32 	%p1, %r1, %r3;
	@%p1 bra 	$L__BB2_2;
	cvta.to.global.u64 	%rd3, %rd1;
	cvta.to.global.u64 	%rd4, %rd2;
	mul.wide.s32 	%rd5, %r1, 4;
	add.s64 	%rd6, %rd3, %rd5;
	ld.global.u32 	%r7, [%rd6];
	add.s32 	%r8, %r7, %r2;
	add.s64 	%rd7, %rd4, %rd5;
	st.global.u32 	[%rd7], %r8;
$L__BB2_2:
	ret;

}
	// .globl	_Z16vecAddConstFloatPKffPfi
.visible .entry _Z16vecAddConstFloatPKffPfi(
	.param .u64 .ptr .align 1 _Z16vecAddConstFloatPKffPfi_param_0,
	.param .f32 _Z16vecAddConstFloatPKffPfi_param_1,
	.param .u64 .ptr .align 1 _Z16vecAddConstFloatPKffPfi_param_2,
	.param .u32 _Z16vecAddConstFloatPKffPfi_param_3
)
{
	.reg .pred 	%p<2>;
	.reg .b32 	%r<6>;
	.reg .b32 	%f<4>;
	.reg .b64 	%rd<8>;

	ld.param.u64 	%rd1, [_Z16vecAddConstFloatPKffPfi_param_0];
	ld.param.f32 	%f1, [_Z16vecAddConstFloatPKffPfi_param_1];
	ld.param.u64 	%rd2, [_Z16vecAddConstFloatPKffPfi_param_2];
	ld.param.u32 	%r2, [_Z16vecAddConstFloatPKffPfi_param_3];
	mov.u32 	%r3, %tid.x;
	mov.u32 	%r4, %ctaid.x;
	mov.u32 	%r5, %ntid.x;
	mad.lo.s32 	%r1, %r4, %r5, %r3;
	setp.ge.s32 	%p1, %r1, %r2;
	@%p1 bra 	$L__BB3_2;
	cvta.to.global.u64 	%rd3, %rd1;
	cvta.to.global.u64 	%rd4, %rd2;
	mul.wide.s32 	%rd5, %r1, 4;
	add.s64 	%rd6, %rd3, %rd5;
	ld.global.f32 	%f2, [%rd6];
	add.f32 	%f3, %f1, %f2;
	add.s64 	%rd7, %rd4, %rd5;
	st.global.f32 	[%rd7], %f3;
$L__BB3_2:
	ret;

}


// ===== COMPILED SASS (sm_100) =====

	.target	sm_100

	.elftype	@"ET_EXEC"


//--------------------- .note.nv.tkinfo           --------------------------
	.section	.note.nv.tkinfo,"",@"SHT_NOTE"
	.sectionflags	@"SHF_NOTE_NV_TKINFO"
	.tkinfo
        /*0018*/ 	.word	0x00000002
        /*0030*/ 	.string	""
        /*0030*/ 	.string	"ptxas"
        /*0030*/ 	.string	"Cuda compilation tools, release 13.0, V13.0.88"
        /*0030*/ 	.string	"Build cuda_13.0.r13.0/compiler.36424714_0"
        /*0030*/ 	.string	"-arch sm_100 -m 64 "



//--------------------- .note.nv.cuinfo           --------------------------
	.section	.note.nv.cuinfo,"",@"SHT_NOTE"
	.sectionflags	@"SHF_NOTE_NV_CUINFO"
        /*0018*/ 	.short	0x0002
        /*001a*/ 	.short	0x0064
        /*001c*/ 	.short	0x0082
	.zero		2


//--------------------- .nv.info                  --------------------------
	.section	.nv.info,"",@"SHT_CUDA_INFO"
	.align	4


	//----- nvinfo : EIATTR_REGCOUNT
	.align		4
        /*0000*/ 	.byte	0x04, 0x2f
        /*0002*/ 	.short	(.L_1 - .L_0)
	.align		4
.L_0:
        /*0004*/ 	.word	index@(_Z9vecAddIntPKiS0_Pii)
        /*0008*/ 	.word	0x0000000c


	//----- nvinfo : EIATTR_FRAME_SIZE
	.align		4
.L_1:
        /*000c*/ 	.byte	0x04, 0x11
        /*000e*/ 	.short	(.L_3 - .L_2)
	.align		4
.L_2:
        /*0010*/ 	.word	index@(_Z9vecAddIntPKiS0_Pii)
        /*0014*/ 	.word	0x00000000


	//----- nvinfo : EIATTR_REGCOUNT
	.align		4
.L_3:
        /*0018*/ 	.byte	0x04, 0x2f
        /*001a*/ 	.short	(.L_5 - .L_4)
	.align		4
.L_4:
        /*001c*/ 	.word	index@(_Z11vecAddFloatPKfS0_Pfi)
        /*0020*/ 	.word	0x0000000c


	//----- nvinfo : EIATTR_FRAME_SIZE
	.align		4
.L_5:
        /*0024*/ 	.byte	0x04, 0x11
        /*0026*/ 	.short	(.L_7 - .L_6)
	.align		4
.L_6:
        /*0028*/ 	.word	index@(_Z11vecAddFloatPKfS0_Pfi)
        /*002c*/ 	.word	0x00000000


	//----- nvinfo : EIATTR_REGCOUNT
	.align		4
.L_7:
        /*0030*/ 	.byte	0x04, 0x2f
        /*0032*/ 	.short	(.L_9 - .L_8)
	.align		4
.L_8:
        /*0034*/ 	.word	index@(_Z14vecAddConstIntPKiiPii)
        /*0038*/ 	.word	0x0000000a


	//----- nvinfo : EIATTR_FRAME_SIZE
	.align		4
.L_9:
        /*003c*/ 	.byte	0x04, 0x11
        /*003e*/ 	.short	(.L_11 - .L_10)
	.align		4
.L_10:
        /*0040*/ 	.word	index@(_Z14vecAddConstIntPKiiPii)
        /*0044*/ 	.word	0x00000000


	//----- nvinfo : EIATTR_REGCOUNT
	.align		4
.L_11:
        /*0048*/ 	.byte	0x04, 0x2f
        /*004a*/ 	.short	(.L_13 - .L_12)
	.align		4
.L_12:
        /*004c*/ 	.word	index@(_Z16vecAddConstFloatPKffPfi)
        /*0050*/ 	.word	0x0000000a


	//----- nvinfo : EIATTR_FRAME_SIZE
	.align		4
.L_13:
        /*0054*/ 	.byte	0x04, 0x11
        /*0056*/ 	.short	(.L_15 - .L_14)
	.align		4
.L_14:
        /*0058*/ 	.word	index@(_Z16vecAddConstFloatPKffPfi)
        /*005c*/ 	.word	0x00000000


	//----- nvinfo : EIATTR_MIN_STACK_SIZE
	.align		4
.L_15:
        /*0060*/ 	.byte	0x04, 0x12
        /*0062*/ 	.short	(.L_17 - .L_16)
	.align		4
.L_16:
        /*0064*/ 	.word	index@(_Z16vecAddConstFloatPKffPfi)
        /*0068*/ 	.word	0x00000000


	//----- nvinfo : EIATTR_MIN_STACK_SIZE
	.align		4
.L_17:
        /*006c*/ 	.byte	0x04, 0x12
        /*006e*/ 	.short	(.L_19 - .L_18)
	.align		4
.L_18:
        /*0070*/ 	.word	index@(_Z14vecAddConstIntPKiiPii)
        /*0074*/ 	.word	0x00000000


	//----- nvinfo : EIATTR_MIN_STACK_SIZE
	.align		4
.L_19:
        /*0078*/ 	.byte	0x04, 0x12
        /*007a*/ 	.short	(.L_21 - .L_20)
	.align		4
.L_20:
        /*007c*/ 	.word	index@(_Z11vecAddFloatPKfS0_Pfi)
        /*0080*/ 	.word	0x00000000


	//----- nvinfo : EIATTR_MIN_STACK_SIZE
	.align		4
.L_21:
        /*0084*/ 	.byte	0x04, 0x12
        /*0086*/ 	.short	(.L_23 - .L_22)
	.align		4
.L_22:
        /*0088*/ 	.word	index@(_Z9vecAddIntPKiS0_Pii)
        /*008c*/ 	.word	0x00000000
.L_23:


//--------------------- .nv.compat                --------------------------
	.section	.nv.compat,"",@"SHT_CUDA_COMPAT_INFO"
	.align	4
        /*0000*/ 	.byte	0x02, 0x09, 0x00, 0x00, 0x02, 0x02, 0x01, 0x00, 0x02, 0x05, 0x05, 0x00, 0x03, 0x07, 0x01, 0x01
        /*0010*/ 	.byte	0x02, 0x03, 0x00, 0x00, 0x02, 0x06, 0x01, 0x00, 0x04, 0x0b, 0x08, 0x00, 0x09, 0x00, 0x00, 0x00
        /*0020*/ 	.byte	0x00, 0x00, 0x00, 0x00


//--------------------- .nv.info._Z16vecAddConstFloatPKffPfi --------------------------
	.section	.nv.info._Z16vecAddConstFloatPKffPfi,"",@"SHT_CUDA_INFO"
	.sectionflags	@""
	.align	4


	//----- nvinfo : EIATTR_CUDA_API_VERSION
	.align		4
        /*0000*/ 	.byte	0x04, 0x37
        /*0002*/ 	.short	(.L_25 - .L_24)
.L_24:
        /*0004*/ 	.word	0x00000082


	//----- nvinfo : EIATTR_KPARAM_INFO
	.align		4
.L_25:
        /*0008*/ 	.byte	0x04, 0x17
        /*000a*/ 	.short	(.L_27 - .L_26)
.L_26:
        /*000c*/ 	.word	0x00000000
        /*0010*/ 	.short	0x0003
        /*0012*/ 	.short	0x0018
        /*0014*/ 	.byte	0x00, 0xf0, 0x11, 0x00


	//----- nvinfo : EIATTR_KPARAM_INFO
	.align		4
.L_27:
        /*0018*/ 	.byte	0x04, 0x17
        /*001a*/ 	.short	(.L_29 - .L_28)
.L_28:
        /*001c*/ 	.word	0x00000000
        /*0020*/ 	.short	0x0002
        /*0022*/ 	.short	0x0010
        /*0024*/ 	.byte	0x00, 0xf5, 0x21, 0x00


	//----- nvinfo : EIATTR_KPARAM_INFO
	.align		4
.L_29:
        /*0028*/ 	.byte	0x04, 0x17
        /*002a*/ 	.short	(.L_31 - .L_30)
.L_30:
        /*002c*/ 	.word	0x00000000
        /*0030*/ 	.short	0x0001
        /*0032*/ 	.short	0x0008
        /*0034*/ 	.byte	0x00, 0xf0, 0x11, 0x00


	//----- nvinfo : EIATTR_KPARAM_INFO
	.align		4
.L_31:
        /*0038*/ 	.byte	0x04, 0x17
        /*003a*/ 	.short	(.L_33 - .L_32)
.L_32:
        /*003c*/ 	.word	0x00000000
        /*0040*/ 	.short	0x0000
        /*0042*/ 	.short	0x0000
        /*0044*/ 	.byte	0x00, 0xf5, 0x21, 0x00


	//----- nvinfo : EIATTR_SPARSE_MMA_MASK
	.align		4
.L_33:
        /*0048*/ 	.byte	0x03, 0x50
        /*004a*/ 	.short	0x0000


	//----- nvinfo : EIATTR_MAXREG_COUNT
	.align		4
        /*004c*/ 	.byte	0x03, 0x1b
        /*004e*/ 	.short	0x00ff


	//----- nvinfo : EIATTR_MERCURY_ISA_VERSION
	.align		4
        /*0050*/ 	.byte	0x03, 0x5f
        /*0052*/ 	.short	0x0101


	//----- nvinfo : EIATTR_VRC_CTA_INIT_COUNT
	.align		4
        /*0054*/ 	.byte	0x02, 0x4a
	.zero		1
	.zero		1


	//----- nvinfo : EIATTR_EXIT_INSTR_OFFSETS
	.align		4
        /*0058*/ 	.byte	0x04, 0x1c
        /*005a*/ 	.short	(.L_35 - .L_34)


	//   ....[0]....
.L_34:
        /*005c*/ 	.word	0x00000070


	//   ....[1]....
        /*0060*/ 	.word	0x00000110


	//----- nvinfo : EIATTR_CBANK_PARAM_SIZE
	.align		4
.L_35:
        /*0064*/ 	.byte	0x03, 0x19
        /*0066*/ 	.short	0x001c


	//----- nvinfo : EIATTR_PARAM_CBANK
	.align		4
        /*0068*/ 	.byte	0x04, 0x0a
        /*006a*/ 	.short	(.L_37 - .L_36)
	.align		4
.L_36:
        /*006c*/ 	.word	index@(.nv.constant0._Z16vecAddConstFloatPKffPfi)
        /*0070*/ 	.short	0x0380
        /*0072*/ 	.short	0x001c


	//----- nvinfo : EIATTR_SW_WAR
	.align		4
.L_37:
        /*0074*/ 	.byte	0x04, 0x36
        /*0076*/ 	.short	(.L_39 - .L_38)
.L_38:
        /*0078*/ 	.word	0x00000008
.L_39:


//--------------------- .nv.info._Z14vecAddConstIntPKiiPii --------------------------
	.section	.nv.info._Z14vecAddConstIntPKiiPii,"",@"SHT_CUDA_INFO"
	.sectionflags	@""
	.align	4


	//----- nvinfo : EIATTR_CUDA_API_VERSION
	.align		4
        /*0000*/ 	.byte	0x04, 0x37
        /*0002*/ 	.short	(.L_41 - .L_40)
.L_40:
        /*0004*/ 	.word	0x00000082


	//----- nvinfo : EIATTR_KPARAM_INFO
	.align		4
.L_41:
        /*0008*/ 	.byte	0x04, 0x17
        /*000a*/ 	.short	(.L_43 - .L_42)
.L_42:
        /*000c*/ 	.word	0x00000000
        /*0010*/ 	.short	0x0003
        /*0012*/ 	.short	0x0018
        /*0014*/ 	.byte	0x00, 0xf0, 0x11, 0x00


	//----- nvinfo : EIATTR_KPARAM_INFO
	.align		4
.L_43:
        /*0018*/ 	.byte	0x04, 0x17
        /*001a*/ 	.short	(.L_45 - .L_44)
.L_44:
        /*001c*/ 	.word	0x00000000
        /*0020*/ 	.short	0x0002
        /*0022*/ 	.short	0x0010
        /*0024*/ 	.byte	0x00, 0xf5, 0x21, 0x00


	//----- nvinfo : EIATTR_KPARAM_INFO
	.align		4
.L_45:
        /*0028*/ 	.byte	0x04, 0x17
        /*002a*/ 	.short	(.L_47 - .L_46)
.L_46:
        /*002c*/ 	.word	0x00000000
        /*0030*/ 	.short	0x0001
        /*0032*/ 	.short	0x0008
        /*0034*/ 	.byte	0x00, 0xf0, 0x11, 0x00


	//----- nvinfo : EIATTR_KPARAM_INFO
	.align		4
.L_47:
        /*0038*/ 	.byte	0x04, 0x17
        /*003a*/ 	.short	(.L_49 - .L_48)
.L_48:
        /*003c*/ 	.word	0x00000000
        /*0040*/ 	.short	0x0000
        /*0042*/ 	.short	0x0000
        /*0044*/ 	.byte	0x00, 0xf5, 0x21, 0x00


	//----- nvinfo : EIATTR_SPARSE_MMA_MASK
	.align		4
.L_49:
        /*0048*/ 	.byte	0x03, 0x50
        /*004a*/ 	.short	0x0000


	//----- nvinfo : EIATTR_MAXREG_COUNT
	.align		4
        /*004c*/ 	.byte	0x03, 0x1b
        /*004e*/ 	.short	0x00ff


	//----- nvinfo : EIATTR_MERCURY_ISA_VERSION
	.align		4
        /*0050*/ 	.byte	0x03, 0x5f
        /*0052*/ 	.short	0x0101


	//----- nvinfo : EIATTR_VRC_CTA_INIT_COUNT
	.align		4
        /*0054*/ 	.byte	0x02, 0x4a
	.zero		1
	.zero		1


	//----- nvinfo : EIATTR_EXIT_INSTR_OFFSETS
	.align		4
        /*0058*/ 	.byte	0x04, 0x1c
        /*005a*/ 	.short	(.L_51 - .L_50)


	//   ....[0]....
.L_50:
        /*005c*/ 	.word	0x00000070


	//   ....[1]....
        /*0060*/ 	.word	0x00000110


	//----- nvinfo : EIATTR_CBANK_PARAM_SIZE
	.align		4
.L_51:
        /*0064*/ 	.byte	0x03, 0x19
        /*0066*/ 	.short	0x001c


	//----- nvinfo : EIATTR_PARAM_CBANK
	.align		4
        /*0068*/ 	.byte	0x04, 0x0a
        /*006a*/ 	.short	(.L_53 - .L_52)
	.align		4
.L_52:
        /*006c*/ 	.word	index@(.nv.constant0._Z14vecAddConstIntPKiiPii)
        /*0070*/ 	.short	0x0380
        /*0072*/ 	.short	0x001c


	//----- nvinfo : EIATTR_SW_WAR
	.align		4
.L_53:
        /*0074*/ 	.byte	0x04, 0x36
        /*0076*/ 	.short	(.L_55 - .L_54)
.L_54:
        /*0078*/ 	.word	0x00000008
.L_55:


//--------------------- .nv.info._Z11vecAddFloatPKfS0_Pfi --------------------------
	.section	.nv.info._Z11vecAddFloatPKfS0_Pfi,"",@"SHT_CUDA_INFO"
	.sectionflags	@""
	.align	4


	//----- nvinfo : EIATTR_CUDA_API_VERSION
	.align		4
        /*0000*/ 	.byte	0x04, 0x37
        /*0002*/ 	.short	(.L_57 - .L_56)
.L_56:
        /*0004*/ 	.word	0x00000082


	//----- nvinfo : EIATTR_KPARAM_INFO
	.align		4
.L_57:
        /*0008*/ 	.byte	0x04, 0x17
        /*000a*/ 	.short	(.L_59 - .L_58)
.L_58:
        /*000c*/ 	.word	0x00000000
        /*0010*/ 	.short	0x0003
        /*0012*/ 	.short	0x0018
        /*0014*/ 	.byte	0x00, 0xf0, 0x11, 0x00


	//----- nvinfo : EIATTR_KPARAM_INFO
	.align		4
.L_59:
        /*0018*/ 	.byte	0x04, 0x17
        /*001a*/ 	.short	(.L_61 - .L_60)
.L_60:
        /*001c*/ 	.word	0x00000000
        /*0020*/ 	.short	0x0002
        /*0022*/ 	.short	0x0010
        /*0024*/ 	.byte	0x00, 0xf5, 0x21, 0x00


	//----- nvinfo : EIATTR_KPARAM_INFO
	.align		4
.L_61:
        /*0028*/ 	.byte	0x04, 0x17
        /*002a*/ 	.short	(.L_63 - .L_62)
.L_62:
        /*002c*/ 	.word	0x00000000
        /*0030*/ 	.short	0x0001
        /*0032*/ 	.short	0x0008
        /*0034*/ 	.byte	0x00, 0xf5, 0x21, 0x00


	//----- nvinfo : EIATTR_KPARAM_INFO
	.align		4
.L_63:
        /*0038*/ 	.byte	0x04, 0x17
        /*003a*/ 	.short	(.L_65 - .L_64)
.L_64:
        /*003c*/ 	.word	0x00000000
        /*0040*/ 	.short	0x0000
        /*0042*/ 	.short	0x0000
        /*0044*/ 	.byte	0x00, 0xf5, 0x21, 0x00


	//----- nvinfo : EIATTR_SPARSE_MMA_MASK
	.align		4
.L_65:
        /*0048*/ 	.byte	0x03, 0x50
        /*004a*/ 	.short	0x0000


	//----- nvinfo : EIATTR_MAXREG_COUNT
	.align		4
        /*004c*/ 	.byte	0x03, 0x1b
        /*004e*/ 	.short	0x00ff


	//----- nvinfo : EIATTR_MERCURY_ISA_VERSION
	.align		4
        /*0050*/ 	.byte	0x03, 0x5f
        /*0052*/ 	.short	0x0101


	//----- nvinfo : EIATTR_VRC_CTA_INIT_COUNT
	.align		4
        /*0054*/ 	.byte	0x02, 0x4a
	.zero		1
	.zero		1


	//----- nvinfo : EIATTR_EXIT_INSTR_OFFSETS
	.align		4
        /*0058*/ 	.byte	0x04, 0x1c
        /*005a*/ 	.short	(.L_67 - .L_66)


	//   ....[0]....
.L_66:
        /*005c*/ 	.word	0x00000070


	//   ....[1]....
        /*0060*/ 	.word	0x00000130


	//----- nvinfo : EIATTR_CBANK_PARAM_SIZE
	.align		4
.L_67:
        /*0064*/ 	.byte	0x03, 0x19
        /*0066*/ 	.short	0x001c


	//----- nvinfo : EIATTR_PARAM_CBANK
	.align		4
        /*0068*/ 	.byte	0x04, 0x0a
        /*006a*/ 	.short	(.L_69 - .L_68)
	.align		4
.L_68:
        /*006c*/ 	.word	index@(.nv.constant0._Z11vecAddFloatPKfS0_Pfi)
        /*0070*/ 	.short	0x0380
        /*0072*/ 	.short	0x001c


	//----- nvinfo : EIATTR_SW_WAR
	.align		4
.L_69:
        /*0074*/ 	.byte	0x04, 0x36
        /*0076*/ 	.short	(.L_71 - .L_70)
.L_70:
        /*0078*/ 	.word	0x00000008
.L_71:


//--------------------- .nv.info._Z9vecAddIntPKiS0_Pii --------------------------
	.section	.nv.info._Z9vecAddIntPKiS0_Pii,"",@"SHT_CUDA_INFO"
	.sectionflags	@""
	.align	4


	//----- nvinfo : EIATTR_CUDA_API_VERSION
	.align		4
        /*0000*/ 	.byte	0x04, 0x37
        /*0002*/ 	.short	(.L_73 - .L_72)
.L_72:
        /*0004*/ 	.word	0x00000082


	//----- nvinfo : EIATTR_KPARAM_INFO
	.align		4
.L_73:
        /*0008*/ 	.byte	0x04, 0x17
        /*000a*/ 	.short	(.L_75 - .L_74)
.L_74:
        /*000c*/ 	.word	0x00000000
        /*0010*/ 	.short	0x0003
        /*0012*/ 	.short	0x0018
        /*0014*/ 	.byte	0x00, 0xf0, 0x11, 0x00


	//----- nvinfo : EIATTR_KPARAM_INFO
	.align		4
.L_75:
        /*0018*/ 	.byte	0x04, 0x17
        /*001a*/ 	.short	(.L_77 - .L_76)
.L_76:
        /*001c*/ 	.word	0x00000000
        /*0020*/ 	.short	0x0002
        /*0022*/ 	.short	0x0010
        /*0024*/ 	.byte	0x00, 0xf5, 0x21, 0x00


	//----- nvinfo : EIATTR_KPARAM_INFO
	.align		4
.L_77:
        /*0028*/ 	.byte	0x04, 0x17
        /*002a*/ 	.short	(.L_79 - .L_78)
.L_78:
        /*002c*/ 	.word	0x00000000
        /*0030*/ 	.short	0x0001
        /*0032*/ 	.short	0x0008
        /*0034*/ 	.byte	0x00, 0xf5, 0x21, 0x00


	//----- nvinfo : EIATTR_KPARAM_INFO
	.align		4
.L_79:
        /*0038*/ 	.byte	0x04, 0x17
        /*003a*/ 	.short	(.L_81 - .L_80)
.L_80:
        /*003c*/ 	.word	0x00000000
        /*0040*/ 	.short	0x0000
        /*0042*/ 	.short	0x0000
        /*0044*/ 	.byte	0x00, 0xf5, 0x21, 0x00


	//----- nvinfo : EIATTR_SPARSE_MMA_MASK
	.align		4
.L_81:
        /*0048*/ 	.byte	0x03, 0x50
        /*004a*/ 	.short	0x0000


	//----- nvinfo : EIATTR_MAXREG_COUNT
	.align		4
        /*004c*/ 	.byte	0x03, 0x1b
        /*004e*/ 	.short	0x00ff


	//----- nvinfo : EIATTR_MERCURY_ISA_VERSION
	.align		4
        /*0050*/ 	.byte	0x03, 0x5f
        /*0052*/ 	.short	0x0101


	//----- nvinfo : EIATTR_VRC_CTA_INIT_COUNT
	.align		4
        /*0054*/ 	.byte	0x02, 0x4a
	.zero		1
	.zero		1


	//----- nvinfo : EIATTR_EXIT_INSTR_OFFSETS
	.align		4
        /*0058*/ 	.byte	0x04, 0x1c
        /*005a*/ 	.short	(.L_83 - .L_82)


	//   ....[0]....
.L_82:
        /*005c*/ 	.word	0x00000070


	//   ....[1]....
        /*0060*/ 	.word	0x00000130


	//----- nvinfo : EIATTR_CBANK_PARAM_SIZE
	.align		4
.L_83:
        /*0064*/ 	.byte	0x03, 0x19
        /*0066*/ 	.short	0x001c


	//----- nvinfo : EIATTR_PARAM_CBANK
	.align		4
        /*0068*/ 	.byte	0x04, 0x0a
        /*006a*/ 	.short	(.L_85 - .L_84)
	.align		4
.L_84:
        /*006c*/ 	.word	index@(.nv.constant0._Z9vecAddIntPKiS0_Pii)
        /*0070*/ 	.short	0x0380
        /*0072*/ 	.short	0x001c


	//----- nvinfo : EIATTR_SW_WAR
	.align		4
.L_85:
        /*0074*/ 	.byte	0x04, 0x36
        /*0076*/ 	.short	(.L_87 - .L_86)
.L_86:
        /*0078*/ 	.word	0x00000008
.L_87:


//--------------------- .nv.callgraph             --------------------------
	.section	.nv.callgraph,"",@"SHT_CUDA_CALLGRAPH"
	.align	4
	.sectionentsize	8
	.align		4
        /*0000*/ 	.word	0x00000000
	.align		4
        /*0004*/ 	.word	0xffffffff
	.align		4
        /*0008*/ 	.word	0x00000000
	.align		4
        /*000c*/ 	.word	0xfffffffe
	.align		4
        /*0010*/ 	.word	0x00000000
	.align		4
        /*0014*/ 	.word	0xfffffffd
	.align		4
        /*0018*/ 	.word	0x00000000
	.align		4
        /*001c*/ 	.word	0xfffffffc


//--------------------- .text._Z16vecAddConstFloatPKffPfi --------------------------
	.section	.text._Z16vecAddConstFloatPKffPfi,"ax",@progbits
	.align	128
        .global         _Z16vecAddConstFloatPKffPfi
        .type           _Z16vecAddConstFloatPKffPfi,@function
        .size           _Z16vecAddConstFloatPKffPfi,(.L_x_4 - _Z16vecAddConstFloatPKffPfi)
        .other          _Z16vecAddConstFloatPKffPfi,@"STO_CUDA_ENTRY STV_DEFAULT"
_Z16vecAddConstFloatPKffPfi:
.text._Z16vecAddConstFloatPKffPfi:
[----:B------:R-:W-:Y:S01]  /*0000*/  LDC R1, c[0x0][0x37c] ;  /* 0x0000df00ff017b82 */ /* 0x000fe20000000800 */
[----:B------:R-:W0:Y:S07]  /*0010*/  S2R R7, SR_TID.X ;  /* 0x0000000000077919 */ /* 0x000e2e0000002100 */
[----:B------:R-:W0:Y:S01]  /*0020*/  S2UR UR4, SR_CTAID.X ;  /* 0x00000000000479c3 */ /* 0x000e220000002500 */
[----:B------:R-:W1:Y:S07]  /*0030*/  LDCU UR5, c[0x0][0x398] ;  /* 0x00007300ff0577ac */ /* 0x000e6e0008000800 */
[----:B------:R-:W0:Y:S02]  /*0040*/  LDC R0, c[0x0][0x360] ;  /* 0x0000d800ff007b82 */ /* 0x000e240000000800 */
[----:B0-----:R-:W-:-:S05]  /*0050*/  IMAD R7, R0, UR4, R7 ;  /* 0x0000000400077c24 */ /* 0x001fca000f8e0207 */
[----:B-1----:R-:W-:-:S13]  /*0060*/  ISETP.GE.AND P0, PT, R7, UR5, PT ;  /* 0x0000000507007c0c */ /* 0x002fda000bf06270 */
[----:B------:R-:W-:Y:S05]  /*0070*/  @P0 EXIT ;  /* 0x000000000000094d */ /* 0x000fea0003800000 */
[----:B------:R-:W0:Y:S01]  /*0080*/  LDC.64 R2, c[0x0][0x380] ;  /* 0x0000e000ff027b82 */ /* 0x000e220000000a00 */
[----:B------:R-:W1:Y:S01]  /*0090*/  LDCU.64 UR4, c[0x0][0x358] ;  /* 0x00006b00ff0477ac */ /* 0x000e620008000a00 */
[----:B------:R-:W2:Y:S06]  /*00a0*/  LDCU UR6, c[0x0][0x388] ;  /* 0x00007100ff0677ac */ /* 0x000eac0008000800 */
[----:B------:R-:W3:Y:S01]  /*00b0*/  LDC.64 R4, c[0x0][0x390] ;  /* 0x0000e400ff047b82 */ /* 0x000ee20000000a00 */
[----:B0-----:R-:W-:-:S06]  /*00c0*/  IMAD.WIDE R2, R7, 0x4, R2 ;  /* 0x0000000407027825 */ /* 0x001fcc00078e0202 */
[----:B-1----:R-:W2:Y:S01]  /*00d0*/  LDG.E R2, desc[UR4][R2.64] ;  /* 0x0000000402027981 */ /* 0x002ea2000c1e1900 */
[----:B---3--:R-:W-:-:S04]  /*00e0*/  IMAD.WIDE R4, R7, 0x4, R4 ;  /* 0x0000000407047825 */ /* 0x008fc800078e0204 */
[----:B--2---:R-:W-:-:S05]  /*00f0*/  FADD R7, R2, UR6 ;  /* 0x0000000602077e21 */ /* 0x004fca0008000000 */
[----:B------:R-:W-:Y:S01]  /*0100*/  STG.E desc[UR4][R4.64], R7 ;  /* 0x0000000704007986 */ /* 0x000fe2000c101904 */
[----:B------:R-:W-:Y:S05]  /*0110*/  EXIT ;  /* 0x000000000000794d */ /* 0x000fea0003800000 */
.L_x_0:
[----:B------:R-:W-:-:S00]  /*0120*/  BRA `(.L_x_0) ;  /* 0xfffffffc00fc7947 */ /* 0x000fc0000383ffff */
[----:B------:R-:W-:-:S00]  /*0130*/  NOP ;  /* 0x0000000000007918 */ /* 0x000fc00000000000 */
        /* <DEDUP_REMOVED lines=12> */
.L_x_4:


//--------------------- .text._Z14vecAddConstIntPKiiPii --------------------------
	.section	.text._Z14vecAddConstIntPKiiPii,"ax",@progbits
	.align	128
        .global         _Z14vecAddConstIntPKiiPii
        .type           _Z14vecAddConstIntPKiiPii,@function
        .size           _Z14vecAddConstIntPKiiPii,(.L_x_5 - _Z14vecAddConstIntPKiiPii)
        .other          _Z14vecAddConstIntPKiiPii,@"STO_CUDA_ENTRY STV_DEFAULT"
_Z14vecAddConstIntPKiiPii:
.text._Z14vecAddConstIntPKiiPii:
        /* <DEDUP_REMOVED lines=14> */
[----:B---3--:R-:W-:Y:S01]  /*00e0*/  IMAD.WIDE R4, R7, 0x4, R4 ;  /* 0x0000000407047825 */ /* 0x008fe200078e0204 */
[----:B--2---:R-:W-:-:S05]  /*00f0*/  IADD3 R7, PT, PT, R2, UR6, RZ ;  /* 0x0000000602077c10 */ /* 0x004fca000fffe0ff */
[----:B------:R-:W-:Y:S01]  /*0100*/  STG.E desc[UR4][R4.64], R7 ;  /* 0x0000000704007986 */ /* 0x000fe2000c101904 */
[----:B------:R-:W-:Y:S05]  /*0110*/  EXIT ;  /* 0x000000000000794d */ /* 0x000fea0003800000 */
.L_x_1:
        /* <DEDUP_REMOVED lines=14> */
.L_x_5:


//--------------------- .text._Z11vecAddFloatPKfS0_Pfi --------------------------
	.section	.text._Z11vecAddFloatPKfS0_Pfi,"ax",@progbits
	.align	128
        .global         _Z11vecAddFloatPKfS0_Pfi
        .type           _Z11vecAddFloatPKfS0_Pfi,@function
        .size           _Z11vecAddFloatPKfS0_Pfi,(.L_x_6 - _Z11vecAddFloatPKfS0_Pfi)
        .other          _Z11vecAddFloatPKfS0_Pfi,@"STO_CUDA_ENTRY STV_DEFAULT"
_Z11vecAddFloatPKfS0_Pfi:
.text._Z11vecAddFloatPKfS0_Pfi:
        /* <DEDUP_REMOVED lines=9> */
[----:B------:R-:W1:Y:S07]  /*0090*/  LDCU.64 UR4, c[0x0][0x358] ;  /* 0x00006b00ff0477ac */ /* 0x000e6e0008000a00 */
[----:B------:R-:W2:Y:S08]  /*00a0*/  LDC.64 R4, c[0x0][0x388] ;  /* 0x0000e200ff047b82 */ /* 0x000eb00000000a00 */
[----:B------:R-:W3:Y:S01]  /*00b0*/  LDC.64 R6, c[0x0][0x390] ;  /* 0x0000e400ff067b82 */ /* 0x000ee20000000a00 */
[----:B0-----:R-:W-:-:S06]  /*00c0*/  IMAD.WIDE R2, R9, 0x4, R2 ;  /* 0x0000000409027825 */ /* 0x001fcc00078e0202 */
[----:B-1----:R-:W4:Y:S01]  /*00d0*/  LDG.E R2, desc[UR4][R2.64] ;  /* 0x0000000402027981 */ /* 0x002f22000c1e1900 */
[----:B--2---:R-:W-:-:S06]  /*00e0*/  IMAD.WIDE R4, R9, 0x4, R4 ;  /* 0x0000000409047825 */ /* 0x004fcc00078e0204 */
[----:B------:R-:W4:Y:S01]  /*00f0*/  LDG.E R5, desc[UR4][R4.64] ;  /* 0x0000000404057981 */ /* 0x000f22000c1e1900 */
[----:B---3--:R-:W-:-:S04]  /*0100*/  IMAD.WIDE R6, R9, 0x4, R6 ;  /* 0x0000000409067825 */ /* 0x008fc800078e0206 */
[----:B----4-:R-:W-:-:S05]  /*0110*/  FADD R9, R2, R5 ;  /* 0x0000000502097221 */ /* 0x010fca0000000000 */
[----:B------:R-:W-:Y:S01]  /*0120*/  STG.E desc[UR4][R6.64], R9 ;  /* 0x0000000906007986 */ /* 0x000fe2000c101904 */
[----:B------:R-:W-:Y:S05]  /*0130*/  EXIT ;  /* 0x000000000000794d */ /* 0x000fea0003800000 */
.L_x_2:
        /* <DEDUP_REMOVED lines=12> */
.L_x_6:


//--------------------- .text._Z9vecAddIntPKiS0_Pii --------------------------
	.section	.text._Z9vecAddIntPKiS0_Pii,"ax",@progbits
	.align	128
        .global         _Z9vecAddIntPKiS0_Pii
        .type           _Z9vecAddIntPKiS0_Pii,@function
        .size           _Z9vecAddIntPKiS0_Pii,(.L_x_7 - _Z9vecAddIntPKiS0_Pii)
        .other          _Z9vecAddIntPKiS0_Pii,@"STO_CUDA_ENTRY STV_DEFAULT"
_Z9vecAddIntPKiS0_Pii:
.text._Z9vecAddIntPKiS0_Pii:
        /* <DEDUP_REMOVED lines=16> */
[----:B---3--:R-:W-:Y:S01]  /*0100*/  IMAD.WIDE R6, R9, 0x4, R6 ;  /* 0x0000000409067825 */ /* 0x008fe200078e0206 */
[----:B----4-:R-:W-:-:S05]  /*0110*/  IADD3 R9, PT, PT, R2, R5, RZ ;  /* 0x0000000502097210 */ /* 0x010fca0007ffe0ff */
[----:B------:R-:W-:Y:S01]  /*0120*/  STG.E desc[UR4][R6.64], R9 ;  /* 0x0000000906007986 */ /* 0x000fe2000c101904 */
[----:B------:R-:W-:Y:S05]  /*0130*/  EXIT ;  /* 0x000000000000794d */ /* 0x000fea0003800000 */
.L_x_3:
        /* <DEDUP_REMOVED lines=12> */
.L_x_7:


//--------------------- .nv.shared.reserved.0     --------------------------
	.section	.nv.shared.reserved.0,"aw",@nobits
	.weak		__nv_reservedSMEM_offset_0_alias
	.size		__nv_reservedSMEM_offset_0_alias, 0, 64
	.other		__nv_reservedSMEM_offset_0_alias,@"STO_CUDA_RESERVED_SHARED STV_DEFAULT"
__nv_reservedSMEM_offset_0_alias:
	.zero		0
	.zero		64


//--------------------- .nv.constant0._Z16vecAddConstFloatPKffPfi --------------------------
	.section	.nv.constant0._Z16vecAddConstFloatPKffPfi,"a",@progbits
	.sectionflags	@""
	.align	4
.nv.constant0._Z16vecAddConstFloatPKffPfi:
	.zero		924


//--------------------- .nv.constant0._Z14vecAddConstIntPKiiPii --------------------------
	.section	.nv.constant0._Z14vecAddConstIntPKiiPii,"a",@progbits
	.sectionflags	@""
	.align	4
.nv.constant0._Z14vecAddConstIntPKiiPii:
	.zero		924


//--------------------- .nv.constant0._Z11vecAddFloatPKfS0_Pfi --------------------------
	.section	.nv.constant0._Z11vecAddFloatPKfS0_Pfi,"a",@progbits
	.sectionflags	@""
	.align	4
.nv.constant0._Z11vecAddFloatPKfS0_Pfi:
	.zero		924


//--------------------- .nv.constant0._Z9vecAddIntPKiS0_Pii --------------------------
	.section	.nv.constant0._Z9vecAddIntPKiS0_Pii,"a",@progbits
	.sectionflags	@""
	.align	4
.nv.constant0._Z9vecAddIntPKiS0_Pii:
	.zero		924


//--------------------- SYMBOLS --------------------------

	.type		.nv.reservedSmem.offset0,@object
	.size		.nv.reservedSmem.offset0,0x4
